//
// Generated by NVIDIA NVVM Compiler
//
// Compiler Build ID: CL-36424714
// Cuda compilation tools, release 13.0, V13.0.88
// Based on NVVM 20.0.0
//

.version 9.0
.target sm_100
.address_size 64

	// .globl	_Z5hellov
.extern .func  (.param .b32 func_retval0) vprintf
(
	.param .b64 vprintf_param_0,
	.param .b64 vprintf_param_1
)
;
.global .align 1 .b8 $str[26] = {82, 101, 115, 111, 108, 118, 101, 32, 97, 110, 32, 105, 115, 115, 117, 101, 46, 32, 107, 101, 114, 110, 101, 108, 10};

.visible .entry _Z5hellov()
{
	.reg .b32 	%r<3>;
	.reg .b64 	%rd<3>;

	mov.u64 	%rd1, $str;
	cvta.global.u64 	%rd2, %rd1;
	{ // callseq 0, 0
	.param .b64 param0;
	st.param.b64 	[param0], %rd2;
	.param .b64 param1;
	st.param.b64 	[param1], 0;
	.param .b32 retval0;
	call.uni (retval0), 
	vprintf, 
	(
	param0, 
	param1
	);
	ld.param.b32 	%r1, [retval0];
	} // callseq 0
	ret;

}


// ===== COMPILED SASS (sm_100) =====

	.target	sm_100

	.elftype	@"ET_EXEC"


//--------------------- .note.nv.tkinfo           --------------------------
	.section	.note.nv.tkinfo,"",@"SHT_NOTE"
	.sectionflags	@"SHF_NOTE_NV_TKINFO"
	.tkinfo
        /*0018*/ 	.word	0x00000002
        /*0030*/ 	.string	""
        /*0030*/ 	.string	"ptxas"
        /*0030*/ 	.string	"Cuda compilation tools, release 13.0, V13.0.88"
        /*0030*/ 	.string	"Build cuda_13.0.r13.0/compiler.36424714_0"
        /*0030*/ 	.string	"-arch sm_100 -m 64 "



//--------------------- .note.nv.cuinfo           --------------------------
	.section	.note.nv.cuinfo,"",@"SHT_NOTE"
	.sectionflags	@"SHF_NOTE_NV_CUINFO"
        /*0018*/ 	.short	0x0002
        /*001a*/ 	.short	0x0064
        /*001c*/ 	.short	0x0082
	.zero		2


//--------------------- .nv.info                  --------------------------
	.section	.nv.info,"",@"SHT_CUDA_INFO"
	.align	4


	//----- nvinfo : EIATTR_REGCOUNT
	.align		4
        /*0000*/ 	.byte	0x04, 0x2f
        /*0002*/ 	.short	(.L_2 - .L_1)
	.align		4
.L_1:
        /*0004*/ 	.word	index@(_Z5hellov)
        /*0008*/ 	.word	0x00000018


	//----- nvinfo : EIATTR_FRAME_SIZE
	.align		4
.L_2:
        /*000c*/ 	.byte	0x04, 0x11
        /*000e*/ 	.short	(.L_4 - .L_3)
	.align		4
.L_3:
        /*0010*/ 	.word	index@(_Z5hellov)
        /*0014*/ 	.word	0x00000000


	//----- nvinfo : EIATTR_MIN_STACK_SIZE
	.align		4
.L_4:
        /*0018*/ 	.byte	0x04, 0x12
        /*001a*/ 	.short	(.L_6 - .L_5)
	.align		4
.L_5:
        /*001c*/ 	.word	index@(_Z5hellov)
        /*0020*/ 	.word	0x00000000
.L_6:


//--------------------- .nv.compat                --------------------------
	.section	.nv.compat,"",@"SHT_CUDA_COMPAT_INFO"
	.align	4
        /*0000*/ 	.byte	0x02, 0x09, 0x00, 0x00, 0x02, 0x02, 0x01, 0x00, 0x02, 0x05, 0x05, 0x00, 0x03, 0x07, 0x01, 0x01
        /*0010*/ 	.byte	0x02, 0x03, 0x00, 0x00, 0x02, 0x06, 0x01, 0x00, 0x04, 0x0b, 0x08, 0x00, 0x09, 0x00, 0x00, 0x00
        /*0020*/ 	.byte	0x00, 0x00, 0x00, 0x00


//--------------------- .nv.info._Z5hellov        --------------------------
	.section	.nv.info._Z5hellov,"",@"SHT_CUDA_INFO"
	.sectionflags	@""
	.align	4


	//----- nvinfo : EIATTR_CUDA_API_VERSION
	.align		4
        /*0000*/ 	.byte	0x04, 0x37
        /*0002*/ 	.short	(.L_8 - .L_7)
.L_7:
        /*0004*/ 	.word	0x00000082


	//----- nvinfo : EIATTR_SPARSE_MMA_MASK
	.align		4
.L_8:
        /*0008*/ 	.byte	0x03, 0x50
        /*000a*/ 	.short	0x0000


	//----- nvinfo : EIATTR_MAXREG_COUNT
	.align		4
        /*000c*/ 	.byte	0x03, 0x1b
        /*000e*/ 	.short	0x00ff


	//----- nvinfo : EIATTR_EXTERNS
	.align		4
        /*0010*/ 	.byte	0x04, 0x0f
        /*0012*/ 	.short	(.L_10 - .L_9)


	//   ....[0]....
	.align		4
.L_9:
        /*0014*/ 	.word	index@(vprintf)


	//----- nvinfo : EIATTR_MERCURY_ISA_VERSION
	.align		4
.L_10:
        /*0018*/ 	.byte	0x03, 0x5f
        /*001a*/ 	.short	0x0101


	//----- nvinfo : EIATTR_VRC_CTA_INIT_COUNT
	.align		4
        /*001c*/ 	.byte	0x02, 0x4a
	.zero		1
	.zero		1


	//----- nvinfo : EIATTR_SYSCALL_OFFSETS
	.align		4
        /*0020*/ 	.byte	0x04, 0x46
        /*0022*/ 	.short	(.L_12 - .L_11)


	//   ....[0]....
.L_11:
        /*0024*/ 	.word	0x00000080


	//----- nvinfo : EIATTR_EXIT_INSTR_OFFSETS
	.align		4
.L_12:
        /*0028*/ 	.byte	0x04, 0x1c
        /*002a*/ 	.short	(.L_14 - .L_13)


	//   ....[0]....
.L_13:
        /*002c*/ 	.word	0x00000090


	//----- nvinfo : EIATTR_SW_WAR
	.align		4
.L_14:
        /*0030*/ 	.byte	0x04, 0x36
        /*0032*/ 	.short	(.L_16 - .L_15)
.L_15:
        /*0034*/ 	.word	0x00000008
.L_16:


//--------------------- .nv.callgraph             --------------------------
	.section	.nv.callgraph,"",@"SHT_CUDA_CALLGRAPH"
	.align	4
	.sectionentsize	8
	.align		4
        /*0000*/ 	.word	0x00000000
	.align		4
        /*0004*/ 	.word	0xffffffff
	.align		4
        /*0008*/ 	.word	index@(_Z5hellov)
	.align		4
        /*000c*/ 	.word	index@(vprintf)
	.align		4
        /*0010*/ 	.word	0x00000000
	.align		4
        /*0014*/ 	.word	0xfffffffe
	.align		4
        /*0018*/ 	.word	0x00000000
	.align		4
        /*001c*/ 	.word	0xfffffffd
	.align		4
        /*0020*/ 	.word	0x00000000
	.align		4
        /*0024*/ 	.word	0xfffffffc


//--------------------- .nv.constant4             --------------------------
	.section	.nv.constant4,"a",@progbits
	.align	8
	.align		8
.nv.constant4:
        /*0000*/ 	.dword	vprintf
	.align		8
        /*0008*/ 	.dword	$str


//--------------------- .text._Z5hellov           --------------------------
	.section	.text._Z5hellov,"ax",@progbits
	.align	128
        .global         _Z5hellov
        .type           _Z5hellov,@function
        .size           _Z5hellov,(.L_x_2 - _Z5hellov)
        .other          _Z5hellov,@"STO_CUDA_ENTRY STV_DEFAULT"
_Z5hellov:
.text._Z5hellov:
[----:B------:R-:W0:Y:S01]  /*0000*/  LDC R1, c[0x0][0x37c] ;  /* 0x0000df00ff017b82 */ /* 0x000e220000000800 */
[----:B------:R-:W-:Y:S01]  /*0010*/  MOV R0, 0x0 ;  /* 0x0000000000007802 */ /* 0x000fe20000000f00 */
[----:B------:R-:W1:Y:S01]  /*0020*/  LDCU.64 UR4, c[0x4][0x8] ;  /* 0x01000100ff0477ac */ /* 0x000e620008000a00 */
[----:B------:R-:W-:-:S05]  /*0030*/  CS2R R6, SRZ ;  /* 0x0000000000067805 */ /* 0x000fca000001ff00 */
[----:B------:R2:W3:Y:S01]  /*0040*/  LDC.64 R2, c[0x4][R0] ;  /* 0x0100000000027b82 */ /* 0x0004e20000000a00 */
[----:B-1----:R-:W-:Y:S02]  /*0050*/  IMAD.U32 R4, RZ, RZ, UR4 ;  /* 0x00000004ff047e24 */ /* 0x002fe4000f8e00ff */
[----:B--2---:R-:W-:-:S07]  /*0060*/  IMAD.U32 R5, RZ, RZ, UR5 ;  /* 0x00000005ff057e24 */ /* 0x004fce000f8e00ff */
[----:B------:R-:W-:-:S07]  /*0070*/  LEPC R20, `(.L_x_0) ;  /* 0x000000001014794e */ /* 0x000fce0000000000 */
[----:B0--3--:R-:W-:Y:S05]  /*0080*/  CALL.ABS.NOINC R2 ;  /* 0x0000000002007343 */ /* 0x009fea0003c00000 */
.L_x_0:
[----:B------:R-:W-:Y:S05]  /*0090*/  EXIT ;  /* 0x000000000000794d */ /* 0x000fea0003800000 */
.L_x_1:
[----:B------:R-:W-:-:S00]  /*00a0*/  BRA `(.L_x_1) ;  /* 0xfffffffc00fc7947 */ /* 0x000fc0000383ffff */
[----:B------:R-:W-:-:S00]  /*00b0*/  NOP ;  /* 0x0000000000007918 */ /* 0x000fc00000000000 */
        /* <DEDUP_REMOVED lines=12> */
.L_x_2:


//--------------------- .nv.global.init           --------------------------
	.section	.nv.global.init,"aw",@progbits
.nv.global.init:
	.type		$str,@object
	.size		$str,(.L_0 - $str)
$str:
        /*0000*/ 	.byte	0x52, 0x65, 0x73, 0x6f, 0x6c, 0x76, 0x65, 0x20, 0x61, 0x6e, 0x20, 0x69, 0x73, 0x73, 0x75, 0x65
        /*0010*/ 	.byte	0x2e, 0x20, 0x6b, 0x65, 0x72, 0x6e, 0x65, 0x6c, 0x0a, 0x00
.L_0:


//--------------------- .nv.shared.reserved.0     --------------------------
	.section	.nv.shared.reserved.0,"aw",@nobits
	.weak		__nv_reservedSMEM_offset_0_alias
	.size		__nv_reservedSMEM_offset_0_alias, 0, 64
	.other		__nv_reservedSMEM_offset_0_alias,@"STO_CUDA_RESERVED_SHARED STV_DEFAULT"
__nv_reservedSMEM_offset_0_alias:
	.zero		0
	.zero		64


//--------------------- .nv.constant0._Z5hellov   --------------------------
	.section	.nv.constant0._Z5hellov,"a",@progbits
	.sectionflags	@""
	.align	4
.nv.constant0._Z5hellov:
	.zero		896


//--------------------- SYMBOLS --------------------------

	.type		.nv.reservedSmem.offset0,@object
	.size		.nv.reservedSmem.offset0,0x4
	.type		vprintf,@function
